//
// Generated by NVIDIA NVVM Compiler
//
// Compiler Build ID: CL-36424714
// Cuda compilation tools, release 13.0, V13.0.88
// Based on NVVM 20.0.0
//

.version 9.0
.target sm_100
.address_size 64

	// .globl	_Z11coop_kernelPfi

.visible .entry _Z11coop_kernelPfi(
	.param .u64 .ptr .align 1 _Z11coop_kernelPfi_param_0,
	.param .u32 _Z11coop_kernelPfi_param_1
)
{
	.reg .pred 	%p<17>;
	.reg .b32 	%r<74>;
	.reg .b32 	%f<21>;
	.reg .b64 	%rd<27>;

	ld.param.u64 	%rd5, [_Z11coop_kernelPfi_param_0];
	ld.param.u32 	%r25, [_Z11coop_kernelPfi_param_1];
	cvta.to.global.u64 	%rd1, %rd5;
	// begin inline asm
	mov.u32 %r26, %envreg2;
	// end inline asm
	cvt.u64.u32 	%rd6, %r26;
	// begin inline asm
	mov.u32 %r27, %envreg1;
	// end inline asm
	cvt.u64.u32 	%rd7, %r27;
	shl.b64 	%rd8, %rd7, 32;
	or.b64  	%rd2, %rd8, %rd6;
	mov.u32 	%r1, %ctaid.x;
	mov.u32 	%r28, %ntid.x;
	mov.u32 	%r2, %tid.x;
	mad.lo.s32 	%r72, %r1, %r28, %r2;
	mov.u32 	%r4, %nctaid.x;
	mul.lo.s32 	%r5, %r4, %r28;
	setp.ge.s32 	%p1, %r72, %r25;
	@%p1 bra 	$L__BB0_7;
	add.s32 	%r29, %r72, %r5;
	max.s32 	%r30, %r25, %r29;
	setp.lt.s32 	%p2, %r29, %r25;
	selp.u32 	%r31, 1, 0, %p2;
	add.s32 	%r32, %r29, %r31;
	sub.s32 	%r33, %r30, %r32;
	div.u32 	%r34, %r33, %r5;
	add.s32 	%r6, %r34, %r31;
	and.b32  	%r35, %r6, 3;
	setp.eq.s32 	%p3, %r35, 3;
	mov.u32 	%r68, %r72;
	@%p3 bra 	$L__BB0_4;
	add.s32 	%r36, %r6, 1;
	and.b32  	%r37, %r36, 3;
	neg.s32 	%r66, %r37;
	mov.u32 	%r68, %r72;
$L__BB0_3:
	.pragma "nounroll";
	mul.wide.s32 	%rd9, %r68, 4;
	add.s64 	%rd10, %rd1, %rd9;
	ld.global.f32 	%f1, [%rd10];
	add.f32 	%f2, %f1, %f1;
	st.global.f32 	[%rd10], %f2;
	add.s32 	%r68, %r68, %r5;
	add.s32 	%r66, %r66, 1;
	setp.ne.s32 	%p4, %r66, 0;
	@%p4 bra 	$L__BB0_3;
$L__BB0_4:
	setp.lt.u32 	%p5, %r6, 3;
	@%p5 bra 	$L__BB0_7;
	mul.wide.s32 	%rd13, %r5, 4;
	shl.b32 	%r38, %r5, 2;
$L__BB0_6:
	mul.wide.s32 	%rd11, %r68, 4;
	add.s64 	%rd12, %rd1, %rd11;
	ld.global.f32 	%f3, [%rd12];
	add.f32 	%f4, %f3, %f3;
	st.global.f32 	[%rd12], %f4;
	add.s64 	%rd14, %rd12, %rd13;
	ld.global.f32 	%f5, [%rd14];
	add.f32 	%f6, %f5, %f5;
	st.global.f32 	[%rd14], %f6;
	add.s64 	%rd15, %rd14, %rd13;
	ld.global.f32 	%f7, [%rd15];
	add.f32 	%f8, %f7, %f7;
	st.global.f32 	[%rd15], %f8;
	add.s64 	%rd16, %rd15, %rd13;
	ld.global.f32 	%f9, [%rd16];
	add.f32 	%f10, %f9, %f9;
	st.global.f32 	[%rd16], %f10;
	add.s32 	%r68, %r38, %r68;
	setp.lt.s32 	%p6, %r68, %r25;
	@%p6 bra 	$L__BB0_6;
$L__BB0_7:
	setp.ne.s64 	%p7, %rd2, 0;
	@%p7 bra 	$L__BB0_9;
	// begin inline asm
	trap;
	// end inline asm
$L__BB0_9:
	barrier.sync 	0;
	mov.u32 	%r39, %tid.y;
	add.s32 	%r40, %r2, %r39;
	mov.u32 	%r41, %tid.z;
	or.b32  	%r42, %r40, %r41;
	setp.ne.s32 	%p8, %r42, 0;
	@%p8 bra 	$L__BB0_12;
	add.s64 	%rd17, %rd2, 4;
	mov.u32 	%r45, %nctaid.y;
	mul.lo.s32 	%r46, %r4, %r45;
	mov.u32 	%r47, %nctaid.z;
	mul.lo.s32 	%r48, %r46, %r47;
	mov.u32 	%r49, %ctaid.y;
	add.s32 	%r50, %r1, %r49;
	mov.u32 	%r51, %ctaid.z;
	neg.s32 	%r52, %r51;
	setp.eq.s32 	%p9, %r50, %r52;
	sub.s32 	%r53, -2147483647, %r48;
	selp.b32 	%r44, %r53, 1, %p9;
	// begin inline asm
	atom.add.release.gpu.u32 %r43,[%rd17],%r44;
	// end inline asm
$L__BB0_11:
	// begin inline asm
	ld.acquire.gpu.u32 %r54,[%rd17];
	// end inline asm
	xor.b32  	%r55, %r54, %r43;
	setp.gt.s32 	%p10, %r55, -1;
	@%p10 bra 	$L__BB0_11;
$L__BB0_12:
	setp.ge.s32 	%p11, %r72, %r25;
	barrier.sync 	0;
	@%p11 bra 	$L__BB0_19;
	add.s32 	%r56, %r72, %r5;
	max.s32 	%r57, %r25, %r56;
	setp.lt.s32 	%p12, %r56, %r25;
	selp.u32 	%r58, 1, 0, %p12;
	add.s32 	%r59, %r56, %r58;
	sub.s32 	%r60, %r57, %r59;
	div.u32 	%r61, %r60, %r5;
	add.s32 	%r16, %r61, %r58;
	and.b32  	%r62, %r16, 3;
	setp.eq.s32 	%p13, %r62, 3;
	@%p13 bra 	$L__BB0_16;
	add.s32 	%r63, %r16, 1;
	and.b32  	%r64, %r63, 3;
	neg.s32 	%r70, %r64;
$L__BB0_15:
	.pragma "nounroll";
	mul.wide.s32 	%rd19, %r72, 4;
	add.s64 	%rd20, %rd1, %rd19;
	ld.global.f32 	%f11, [%rd20];
	add.f32 	%f12, %f11, 0f3F800000;
	st.global.f32 	[%rd20], %f12;
	add.s32 	%r72, %r72, %r5;
	add.s32 	%r70, %r70, 1;
	setp.ne.s32 	%p14, %r70, 0;
	@%p14 bra 	$L__BB0_15;
$L__BB0_16:
	setp.lt.u32 	%p15, %r16, 3;
	@%p15 bra 	$L__BB0_19;
	mul.wide.s32 	%rd23, %r5, 4;
	shl.b32 	%r65, %r5, 2;
$L__BB0_18:
	mul.wide.s32 	%rd21, %r72, 4;
	add.s64 	%rd22, %rd1, %rd21;
	ld.global.f32 	%f13, [%rd22];
	add.f32 	%f14, %f13, 0f3F800000;
	st.global.f32 	[%rd22], %f14;
	add.s64 	%rd24, %rd22, %rd23;
	ld.global.f32 	%f15, [%rd24];
	add.f32 	%f16, %f15, 0f3F800000;
	st.global.f32 	[%rd24], %f16;
	add.s64 	%rd25, %rd24, %rd23;
	ld.global.f32 	%f17, [%rd25];
	add.f32 	%f18, %f17, 0f3F800000;
	st.global.f32 	[%rd25], %f18;
	add.s64 	%rd26, %rd25, %rd23;
	ld.global.f32 	%f19, [%rd26];
	add.f32 	%f20, %f19, 0f3F800000;
	st.global.f32 	[%rd26], %f20;
	add.s32 	%r72, %r65, %r72;
	setp.lt.s32 	%p16, %r72, %r25;
	@%p16 bra 	$L__BB0_18;
$L__BB0_19:
	ret;

}
	// .globl	_Z5step1Pfi
.visible .entry _Z5step1Pfi(
	.param .u64 .ptr .align 1 _Z5step1Pfi_param_0,
	.param .u32 _Z5step1Pfi_param_1
)
{
	.reg .pred 	%p<2>;
	.reg .b32 	%r<6>;
	.reg .b32 	%f<3>;
	.reg .b64 	%rd<5>;

	ld.param.u64 	%rd1, [_Z5step1Pfi_param_0];
	ld.param.u32 	%r2, [_Z5step1Pfi_param_1];
	mov.u32 	%r3, %ctaid.x;
	mov.u32 	%r4, %ntid.x;
	mov.u32 	%r5, %tid.x;
	mad.lo.s32 	%r1, %r3, %r4, %r5;
	setp.ge.s32 	%p1, %r1, %r2;
	@%p1 bra 	$L__BB1_2;
	cvta.to.global.u64 	%rd2, %rd1;
	mul.wide.s32 	%rd3, %r1, 4;
	add.s64 	%rd4, %rd2, %rd3;
	ld.global.f32 	%f1, [%rd4];
	add.f32 	%f2, %f1, %f1;
	st.global.f32 	[%rd4], %f2;
$L__BB1_2:
	ret;

}
	// .globl	_Z5step2Pfi
.visible .entry _Z5step2Pfi(
	.param .u64 .ptr .align 1 _Z5step2Pfi_param_0,
	.param .u32 _Z5step2Pfi_param_1
)
{
	.reg .pred 	%p<2>;
	.reg .b32 	%r<6>;
	.reg .b32 	%f<3>;
	.reg .b64 	%rd<5>;

	ld.param.u64 	%rd1, [_Z5step2Pfi_param_0];
	ld.param.u32 	%r2, [_Z5step2Pfi_param_1];
	mov.u32 	%r3, %ctaid.x;
	mov.u32 	%r4, %ntid.x;
	mov.u32 	%r5, %tid.x;
	mad.lo.s32 	%r1, %r3, %r4, %r5;
	setp.ge.s32 	%p1, %r1, %r2;
	@%p1 bra 	$L__BB2_2;
	cvta.to.global.u64 	%rd2, %rd1;
	mul.wide.s32 	%rd3, %r1, 4;
	add.s64 	%rd4, %rd2, %rd3;
	ld.global.f32 	%f1, [%rd4];
	add.f32 	%f2, %f1, 0f3F800000;
	st.global.f32 	[%rd4], %f2;
$L__BB2_2:
	ret;

}


// ===== COMPILED SASS (sm_100) =====

	.target	sm_100

	.elftype	@"ET_EXEC"


//--------------------- .note.nv.tkinfo           --------------------------
	.section	.note.nv.tkinfo,"",@"SHT_NOTE"
	.sectionflags	@"SHF_NOTE_NV_TKINFO"
	.tkinfo
        /*0018*/ 	.word	0x00000002
        /*0030*/ 	.string	""
        /*0030*/ 	.string	"ptxas"
        /*0030*/ 	.string	"Cuda compilation tools, release 13.0, V13.0.88"
        /*0030*/ 	.string	"Build cuda_13.0.r13.0/compiler.36424714_0"
        /*0030*/ 	.string	"-arch sm_100 -m 64 "



//--------------------- .note.nv.cuinfo           --------------------------
	.section	.note.nv.cuinfo,"",@"SHT_NOTE"
	.sectionflags	@"SHF_NOTE_NV_CUINFO"
        /*0018*/ 	.short	0x0002
        /*001a*/ 	.short	0x0064
        /*001c*/ 	.short	0x0082
	.zero		2


//--------------------- .nv.info                  --------------------------
	.section	.nv.info,"",@"SHT_CUDA_INFO"
	.align	4


	//----- nvinfo : EIATTR_REGCOUNT
	.align		4
        /*0000*/ 	.byte	0x04, 0x2f
        /*0002*/ 	.short	(.L_1 - .L_0)
	.align		4
.L_0:
        /*0004*/ 	.word	index@(_Z11coop_kernelPfi)
        /*0008*/ 	.word	0x00000018


	//----- nvinfo : EIATTR_FRAME_SIZE
	.align		4
.L_1:
        /*000c*/ 	.byte	0x04, 0x11
        /*000e*/ 	.short	(.L_3 - .L_2)
	.align		4
.L_2:
        /*0010*/ 	.word	index@(_Z11coop_kernelPfi)
        /*0014*/ 	.word	0x00000000


	//----- nvinfo : EIATTR_REGCOUNT
	.align		4
.L_3:
        /*0018*/ 	.byte	0x04, 0x2f
        /*001a*/ 	.short	(.L_5 - .L_4)
	.align		4
.L_4:
        /*001c*/ 	.word	index@(_Z5step1Pfi)
        /*0020*/ 	.word	0x00000008


	//----- nvinfo : EIATTR_FRAME_SIZE
	.align		4
.L_5:
        /*0024*/ 	.byte	0x04, 0x11
        /*0026*/ 	.short	(.L_7 - .L_6)
	.align		4
.L_6:
        /*0028*/ 	.word	index@(_Z5step1Pfi)
        /*002c*/ 	.word	0x00000000


	//----- nvinfo : EIATTR_REGCOUNT
	.align		4
.L_7:
        /*0030*/ 	.byte	0x04, 0x2f
        /*0032*/ 	.short	(.L_9 - .L_8)
	.align		4
.L_8:
        /*0034*/ 	.word	index@(_Z5step2Pfi)
        /*0038*/ 	.word	0x00000008


	//----- nvinfo : EIATTR_FRAME_SIZE
	.align		4
.L_9:
        /*003c*/ 	.byte	0x04, 0x11
        /*003e*/ 	.short	(.L_11 - .L_10)
	.align		4
.L_10:
        /*0040*/ 	.word	index@(_Z5step2Pfi)
        /*0044*/ 	.word	0x00000000


	//----- nvinfo : EIATTR_MIN_STACK_SIZE
	.align		4
.L_11:
        /*0048*/ 	.byte	0x04, 0x12
        /*004a*/ 	.short	(.L_13 - .L_12)
	.align		4
.L_12:
        /*004c*/ 	.word	index@(_Z5step2Pfi)
        /*0050*/ 	.word	0x00000000


	//----- nvinfo : EIATTR_MIN_STACK_SIZE
	.align		4
.L_13:
        /*0054*/ 	.byte	0x04, 0x12
        /*0056*/ 	.short	(.L_15 - .L_14)
	.align		4
.L_14:
        /*0058*/ 	.word	index@(_Z5step1Pfi)
        /*005c*/ 	.word	0x00000000


	//----- nvinfo : EIATTR_MIN_STACK_SIZE
	.align		4
.L_15:
        /*0060*/ 	.byte	0x04, 0x12
        /*0062*/ 	.short	(.L_17 - .L_16)
	.align		4
.L_16:
        /*0064*/ 	.word	index@(_Z11coop_kernelPfi)
        /*0068*/ 	.word	0x00000000
.L_17:


//--------------------- .nv.compat                --------------------------
	.section	.nv.compat,"",@"SHT_CUDA_COMPAT_INFO"
	.align	4
        /*0000*/ 	.byte	0x02, 0x09, 0x00, 0x00, 0x02, 0x02, 0x01, 0x00, 0x02, 0x05, 0x05, 0x00, 0x03, 0x07, 0x01, 0x01
        /*0010*/ 	.byte	0x02, 0x03, 0x00, 0x00, 0x02, 0x06, 0x01, 0x00, 0x04, 0x0b, 0x08, 0x00, 0x09, 0x00, 0x00, 0x00
        /*0020*/ 	.byte	0x00, 0x00, 0x00, 0x00


//--------------------- .nv.info._Z5step2Pfi      --------------------------
	.section	.nv.info._Z5step2Pfi,"",@"SHT_CUDA_INFO"
	.sectionflags	@""
	.align	4


	//----- nvinfo : EIATTR_CUDA_API_VERSION
	.align		4
        /*0000*/ 	.byte	0x04, 0x37
        /*0002*/ 	.short	(.L_19 - .L_18)
.L_18:
        /*0004*/ 	.word	0x00000082


	//----- nvinfo : EIATTR_KPARAM_INFO
	.align		4
.L_19:
        /*0008*/ 	.byte	0x04, 0x17
        /*000a*/ 	.short	(.L_21 - .L_20)
.L_20:
        /*000c*/ 	.word	0x00000000
        /*0010*/ 	.short	0x0001
        /*0012*/ 	.short	0x0008
        /*0014*/ 	.byte	0x00, 0xf0, 0x11, 0x00


	//----- nvinfo : EIATTR_KPARAM_INFO
	.align		4
.L_21:
        /*0018*/ 	.byte	0x04, 0x17
        /*001a*/ 	.short	(.L_23 - .L_22)
.L_22:
        /*001c*/ 	.word	0x00000000
        /*0020*/ 	.short	0x0000
        /*0022*/ 	.short	0x0000
        /*0024*/ 	.byte	0x00, 0xf5, 0x21, 0x00


	//----- nvinfo : EIATTR_SPARSE_MMA_MASK
	.align		4
.L_23:
        /*0028*/ 	.byte	0x03, 0x50
        /*002a*/ 	.short	0x0000


	//----- nvinfo : EIATTR_MAXREG_COUNT
	.align		4
        /*002c*/ 	.byte	0x03, 0x1b
        /*002e*/ 	.short	0x00ff


	//----- nvinfo : EIATTR_MERCURY_ISA_VERSION
	.align		4
        /*0030*/ 	.byte	0x03, 0x5f
        /*0032*/ 	.short	0x0101


	//----- nvinfo : EIATTR_VRC_CTA_INIT_COUNT
	.align		4
        /*0034*/ 	.byte	0x02, 0x4a
	.zero		1
	.zero		1


	//----- nvinfo : EIATTR_EXIT_INSTR_OFFSETS
	.align		4
        /*0038*/ 	.byte	0x04, 0x1c
        /*003a*/ 	.short	(.L_25 - .L_24)


	//   ....[0]....
.L_24:
        /*003c*/ 	.word	0x00000070


	//   ....[1]....
        /*0040*/ 	.word	0x000000e0


	//----- nvinfo : EIATTR_CBANK_PARAM_SIZE
	.align		4
.L_25:
        /*0044*/ 	.byte	0x03, 0x19
        /*0046*/ 	.short	0x000c


	//----- nvinfo : EIATTR_PARAM_CBANK
	.align		4
        /*0048*/ 	.byte	0x04, 0x0a
        /*004a*/ 	.short	(.L_27 - .L_26)
	.align		4
.L_26:
        /*004c*/ 	.word	index@(.nv.constant0._Z5step2Pfi)
        /*0050*/ 	.short	0x0380
        /*0052*/ 	.short	0x000c


	//----- nvinfo : EIATTR_SW_WAR
	.align		4
.L_27:
        /*0054*/ 	.byte	0x04, 0x36
        /*0056*/ 	.short	(.L_29 - .L_28)
.L_28:
        /*0058*/ 	.word	0x00000008
.L_29:


//--------------------- .nv.info._Z5step1Pfi      --------------------------
	.section	.nv.info._Z5step1Pfi,"",@"SHT_CUDA_INFO"
	.sectionflags	@""
	.align	4


	//----- nvinfo : EIATTR_CUDA_API_VERSION
	.align		4
        /*0000*/ 	.byte	0x04, 0x37
        /*0002*/ 	.short	(.L_31 - .L_30)
.L_30:
        /*0004*/ 	.word	0x00000082


	//----- nvinfo : EIATTR_KPARAM_INFO
	.align		4
.L_31:
        /*0008*/ 	.byte	0x04, 0x17
        /*000a*/ 	.short	(.L_33 - .L_32)
.L_32:
        /*000c*/ 	.word	0x00000000
        /*0010*/ 	.short	0x0001
        /*0012*/ 	.short	0x0008
        /*0014*/ 	.byte	0x00, 0xf0, 0x11, 0x00


	//----- nvinfo : EIATTR_KPARAM_INFO
	.align		4
.L_33:
        /*0018*/ 	.byte	0x04, 0x17
        /*001a*/ 	.short	(.L_35 - .L_34)
.L_34:
        /*001c*/ 	.word	0x00000000
        /*0020*/ 	.short	0x0000
        /*0022*/ 	.short	0x0000
        /*0024*/ 	.byte	0x00, 0xf5, 0x21, 0x00


	//----- nvinfo : EIATTR_SPARSE_MMA_MASK
	.align		4
.L_35:
        /*0028*/ 	.byte	0x03, 0x50
        /*002a*/ 	.short	0x0000


	//----- nvinfo : EIATTR_MAXREG_COUNT
	.align		4
        /*002c*/ 	.byte	0x03, 0x1b
        /*002e*/ 	.short	0x00ff


	//----- nvinfo : EIATTR_MERCURY_ISA_VERSION
	.align		4
        /*0030*/ 	.byte	0x03, 0x5f
        /*0032*/ 	.short	0x0101


	//----- nvinfo : EIATTR_VRC_CTA_INIT_COUNT
	.align		4
        /*0034*/ 	.byte	0x02, 0x4a
	.zero		1
	.zero		1


	//----- nvinfo : EIATTR_EXIT_INSTR_OFFSETS
	.align		4
        /*0038*/ 	.byte	0x04, 0x1c
        /*003a*/ 	.short	(.L_37 - .L_36)


	//   ....[0]....
.L_36:
        /*003c*/ 	.word	0x00000070


	//   ....[1]....
        /*0040*/ 	.word	0x000000e0


	//----- nvinfo : EIATTR_CBANK_PARAM_SIZE
	.align		4
.L_37:
        /*0044*/ 	.byte	0x03, 0x19
        /*0046*/ 	.short	0x000c


	//----- nvinfo : EIATTR_PARAM_CBANK
	.align		4
        /*0048*/ 	.byte	0x04, 0x0a
        /*004a*/ 	.short	(.L_39 - .L_38)
	.align		4
.L_38:
        /*004c*/ 	.word	index@(.nv.constant0._Z5step1Pfi)
        /*0050*/ 	.short	0x0380
        /*0052*/ 	.short	0x000c


	//----- nvinfo : EIATTR_SW_WAR
	.align		4
.L_39:
        /*0054*/ 	.byte	0x04, 0x36
        /*0056*/ 	.short	(.L_41 - .L_40)
.L_40:
        /*0058*/ 	.word	0x00000008
.L_41:


//--------------------- .nv.info._Z11coop_kernelPfi --------------------------
	.section	.nv.info._Z11coop_kernelPfi,"",@"SHT_CUDA_INFO"
	.sectionflags	@""
	.align	4


	//----- nvinfo : EIATTR_CUDA_API_VERSION
	.align		4
        /*0000*/ 	.byte	0x04, 0x37
        /*0002*/ 	.short	(.L_43 - .L_42)
.L_42:
        /*0004*/ 	.word	0x00000082


	//----- nvinfo : EIATTR_KPARAM_INFO
	.align		4
.L_43:
        /*0008*/ 	.byte	0x04, 0x17
        /*000a*/ 	.short	(.L_45 - .L_44)
.L_44:
        /*000c*/ 	.word	0x00000000
        /*0010*/ 	.short	0x0001
        /*0012*/ 	.short	0x0008
        /*0014*/ 	.byte	0x00, 0xf0, 0x11, 0x00


	//----- nvinfo : EIATTR_KPARAM_INFO
	.align		4
.L_45:
        /*0018*/ 	.byte	0x04, 0x17
        /*001a*/ 	.short	(.L_47 - .L_46)
.L_46:
        /*001c*/ 	.word	0x00000000
        /*0020*/ 	.short	0x0000
        /*0022*/ 	.short	0x0000
        /*0024*/ 	.byte	0x00, 0xf5, 0x21, 0x00


	//----- nvinfo : EIATTR_SPARSE_MMA_MASK
	.align		4
.L_47:
        /*0028*/ 	.byte	0x03, 0x50
        /*002a*/ 	.short	0x0000


	//----- nvinfo : EIATTR_MAXREG_COUNT
	.align		4
        /*002c*/ 	.byte	0x03, 0x1b
        /*002e*/ 	.short	0x00ff


	//----- nvinfo : EIATTR_NUM_BARRIERS
	.align		4
        /*0030*/ 	.byte	0x02, 0x4c
        /*0032*/ 	.byte	0x01
	.zero		1


	//----- nvinfo : EIATTR_MERCURY_ISA_VERSION
	.align		4
        /*0034*/ 	.byte	0x03, 0x5f
        /*0036*/ 	.short	0x0101


	//----- nvinfo : EIATTR_INT_WARP_WIDE_INSTR_OFFSETS
	.align		4
        /*0038*/ 	.byte	0x04, 0x31
        /*003a*/ 	.short	(.L_49 - .L_48)


	//   ....[0]....
.L_48:
        /*003c*/ 	.word	0x00000670


	//   ....[1]....
        /*0040*/ 	.word	0x000007b0


	//----- nvinfo : EIATTR_COOP_GROUP_MASK_REGIDS
	.align		4
.L_49:
        /*0044*/ 	.byte	0x04, 0x29
        /*0046*/ 	.short	(.L_51 - .L_50)


	//   ....[0]....
.L_50:
        /*0048*/ 	.word	0xffffffff


	//   ....[1]....
        /*004c*/ 	.word	0xffffffff


	//----- nvinfo : EIATTR_COOP_GROUP_INSTR_OFFSETS
	.align		4
.L_51:
        /*0050*/ 	.byte	0x04, 0x28
        /*0052*/ 	.short	(.L_53 - .L_52)


	//   ....[0]....
.L_52:
        /*0054*/ 	.word	0x000005b0


	//   ....[1]....
        /*0058*/ 	.word	0x00000840


	//----- nvinfo : EIATTR_VRC_CTA_INIT_COUNT
	.align		4
.L_53:
        /*005c*/ 	.byte	0x02, 0x4a
	.zero		1
	.zero		1


	//----- nvinfo : EIATTR_EXIT_INSTR_OFFSETS
	.align		4
        /*0060*/ 	.byte	0x04, 0x1c
        /*0062*/ 	.short	(.L_55 - .L_54)


	//   ....[0]....
.L_54:
        /*0064*/ 	.word	0x00000850


	//   ....[1]....
        /*0068*/ 	.word	0x00000b10


	//   ....[2]....
        /*006c*/ 	.word	0x00000c50


	//----- nvinfo : EIATTR_CRS_STACK_SIZE
	.align		4
.L_55:
        /*0070*/ 	.byte	0x04, 0x1e
        /*0072*/ 	.short	(.L_57 - .L_56)
.L_56:
        /*0074*/ 	.word	0x00000000


	//----- nvinfo : EIATTR_CBANK_PARAM_SIZE
	.align		4
.L_57:
        /*0078*/ 	.byte	0x03, 0x19
        /*007a*/ 	.short	0x000c


	//----- nvinfo : EIATTR_PARAM_CBANK
	.align		4
        /*007c*/ 	.byte	0x04, 0x0a
        /*007e*/ 	.short	(.L_59 - .L_58)
	.align		4
.L_58:
        /*0080*/ 	.word	index@(.nv.constant0._Z11coop_kernelPfi)
        /*0084*/ 	.short	0x0380
        /*0086*/ 	.short	0x000c


	//----- nvinfo : EIATTR_SW_WAR
	.align		4
.L_59:
        /*0088*/ 	.byte	0x04, 0x36
        /*008a*/ 	.short	(.L_61 - .L_60)
.L_60:
        /*008c*/ 	.word	0x00000008
.L_61:


//--------------------- .nv.callgraph             --------------------------
	.section	.nv.callgraph,"",@"SHT_CUDA_CALLGRAPH"
	.align	4
	.sectionentsize	8
	.align		4
        /*0000*/ 	.word	0x00000000
	.align		4
        /*0004*/ 	.word	0xffffffff
	.align		4
        /*0008*/ 	.word	0x00000000
	.align		4
        /*000c*/ 	.word	0xfffffffe
	.align		4
        /*0010*/ 	.word	0x00000000
	.align		4
        /*0014*/ 	.word	0xfffffffd
	.align		4
        /*0018*/ 	.word	0x00000000
	.align		4
        /*001c*/ 	.word	0xfffffffc


//--------------------- .text._Z5step2Pfi         --------------------------
	.section	.text._Z5step2Pfi,"ax",@progbits
	.align	128
        .global         _Z5step2Pfi
        .type           _Z5step2Pfi,@function
        .size           _Z5step2Pfi,(.L_x_16 - _Z5step2Pfi)
        .other          _Z5step2Pfi,@"STO_CUDA_ENTRY STV_DEFAULT"
_Z5step2Pfi:
.text._Z5step2Pfi:
[----:B------:R-:W-:Y:S01]  /*0000*/  LDC R1, c[0x0][0x37c] ;  /* 0x0000df00ff017b82 */ /* 0x000fe20000000800 */
[----:B------:R-:W0:Y:S07]  /*0010*/  S2R R0, SR_TID.X ;  /* 0x0000000000007919 */ /* 0x000e2e0000002100 */
[----:B------:R-:W0:Y:S01]  /*0020*/  S2UR UR4, SR_CTAID.X ;  /* 0x00000000000479c3 */ /* 0x000e220000002500 */
[----:B------:R-:W1:Y:S07]  /*0030*/  LDCU UR5, c[0x0][0x388] ;  /* 0x00007100ff0577ac */ /* 0x000e6e0008000800 */
[----:B------:R-:W0:Y:S02]  /*0040*/  LDC R5, c[0x0][0x360] ;  /* 0x0000d800ff057b82 */ /* 0x000e240000000800 */
[----:B0-----:R-:W-:-:S05]  /*0050*/  IMAD R5, R5, UR4, R0 ;  /* 0x0000000405057c24 */ /* 0x001fca000f8e0200 */
[----:B-1----:R-:W-:-:S13]  /*0060*/  ISETP.GE.AND P0, PT, R5, UR5, PT ;  /* 0x0000000505007c0c */ /* 0x002fda000bf06270 */
[----:B------:R-:W-:Y:S05]  /*0070*/  @P0 EXIT ;  /* 0x000000000000094d */ /* 0x000fea0003800000 */
[----:B------:R-:W0:Y:S01]  /*0080*/  LDC.64 R2, c[0x0][0x380] ;  /* 0x0000e000ff027b82 */ /* 0x000e220000000a00 */
[----:B------:R-:W1:Y:S01]  /*0090*/  LDCU.64 UR4, c[0x0][0x358] ;  /* 0x00006b00ff0477ac */ /* 0x000e620008000a00 */
[----:B0-----:R-:W-:-:S05]  /*00a0*/  IMAD.WIDE R2, R5, 0x4, R2 ;  /* 0x0000000405027825 */ /* 0x001fca00078e0202 */
[----:B-1----:R-:W2:Y:S02]  /*00b0*/  LDG.E R0, desc[UR4][R2.64] ;  /* 0x0000000402007981 */ /* 0x002ea4000c1e1900 */
[----:B--2---:R-:W-:-:S05]  /*00c0*/  FADD R5, R0, 1 ;  /* 0x3f80000000057421 */ /* 0x004fca0000000000 */
[----:B------:R-:W-:Y:S01]  /*00d0*/  STG.E desc[UR4][R2.64], R5 ;  /* 0x0000000502007986 */ /* 0x000fe2000c101904 */
[----:B------:R-:W-:Y:S05]  /*00e0*/  EXIT ;  /* 0x000000000000794d */ /* 0x000fea0003800000 */
.L_x_0:
[----:B------:R-:W-:-:S00]  /*00f0*/  BRA `(.L_x_0) ;  /* 0xfffffffc00fc7947 */ /* 0x000fc0000383ffff */
[----:B------:R-:W-:-:S00]  /*0100*/  NOP ;  /* 0x0000000000007918 */ /* 0x000fc00000000000 */
[----:B------:R-:W-:-:S00]  /*0110*/  NOP ;  /* 0x0000000000007918 */ /* 0x000fc00000000000 */
[----:B------:R-:W-:-:S00]  /*0120*/  NOP ;  /* 0x0000000000007918 */ /* 0x000fc00000000000 */
[----:B------:R-:W-:-:S00]  /*0130*/  NOP ;  /* 0x0000000000007918 */ /* 0x000fc00000000000 */
[----:B------:R-:W-:-:S00]  /*0140*/  NOP ;  /* 0x0000000000007918 */ /* 0x000fc00000000000 */
[----:B------:R-:W-:-:S00]  /*0150*/  NOP ;  /* 0x0000000000007918 */ /* 0x000fc00000000000 */
[----:B------:R-:W-:-:S00]  /*0160*/  NOP ;  /* 0x0000000000007918 */ /* 0x000fc00000000000 */
[----:B------:R-:W-:-:S00]  /*0170*/  NOP ;  /* 0x0000000000007918 */ /* 0x000fc00000000000 */
.L_x_16:


//--------------------- .text._Z5step1Pfi         --------------------------
	.section	.text._Z5step1Pfi,"ax",@progbits
	.align	128
        .global         _Z5step1Pfi
        .type           _Z5step1Pfi,@function
        .size           _Z5step1Pfi,(.L_x_17 - _Z5step1Pfi)
        .other          _Z5step1Pfi,@"STO_CUDA_ENTRY STV_DEFAULT"
_Z5step1Pfi:
.text._Z5step1Pfi:
        /* <DEDUP_REMOVED lines=12> */
[----:B--2---:R-:W-:-:S05]  /*00c0*/  FADD R5, R0, R0 ;  /* 0x0000000000057221 */ /* 0x004fca0000000000 */
[----:B------:R-:W-:Y:S01]  /*00d0*/  STG.E desc[UR4][R2.64], R5 ;  /* 0x0000000502007986 */ /* 0x000fe2000c101904 */
[----:B------:R-:W-:Y:S05]  /*00e0*/  EXIT ;  /* 0x000000000000794d */ /* 0x000fea0003800000 */
.L_x_1:
        /* <DEDUP_REMOVED lines=9> */
.L_x_17:


//--------------------- .text._Z11coop_kernelPfi  --------------------------
	.section	.text._Z11coop_kernelPfi,"ax",@progbits
	.align	128
        .global         _Z11coop_kernelPfi
        .type           _Z11coop_kernelPfi,@function
        .size           _Z11coop_kernelPfi,(.L_x_18 - _Z11coop_kernelPfi)
        .other          _Z11coop_kernelPfi,@"STO_CUDA_ENTRY STV_DEFAULT"
_Z11coop_kernelPfi:
.text._Z11coop_kernelPfi:
[----:B------:R-:W-:Y:S01]  /*0000*/  LDC R1, c[0x0][0x37c] ;  /* 0x0000df00ff017b82 */ /* 0x000fe20000000800 */
[----:B------:R-:W0:Y:S07]  /*0010*/  S2R R2, SR_TID.X ;  /* 0x0000000000027919 */ /* 0x000e2e0000002100 */
[----:B------:R-:W0:Y:S01]  /*0020*/  S2UR UR13, SR_CTAID.X ;  /* 0x00000000000d79c3 */ /* 0x000e220000002500 */
[----:B------:R-:W1:Y:S01]  /*0030*/  LDCU UR16, c[0x0][0x388] ;  /* 0x00007100ff1077ac */ /* 0x000e620008000800 */
[----:B------:R-:W-:Y:S01]  /*0040*/  BSSY.RECONVERGENT B0, `(.L_x_2) ;  /* 0x0000051000007945 */ /* 0x000fe20003800200 */
[----:B------:R-:W2:Y:S05]  /*0050*/  LDCU.64 UR10, c[0x0][0x358] ;  /* 0x00006b00ff0a77ac */ /* 0x000eaa0008000a00 */
[----:B------:R-:W0:Y:S01]  /*0060*/  LDC R3, c[0x0][0x360] ;  /* 0x0000d800ff037b82 */ /* 0x000e220000000800 */
[----:B------:R-:W3:Y:S01]  /*0070*/  LDCU UR14, c[0x0][0x370] ;  /* 0x00006e00ff0e77ac */ /* 0x000ee20008000800 */
[----:B------:R-:W-:-:S05]  /*0080*/  CS2R.32 R0, SR_CgaSize ;  /* 0x0000000000007805 */ /* 0x000fca0000008a00 */
[----:B------:R-:W-:-:S05]  /*0090*/  IMAD R0, R0, -0xa0, RZ ;  /* 0xffffff6000007824 */ /* 0x000fca00078e02ff */
[----:B------:R-:W-:-:S14]  /*00a0*/  R2UR UR9, R0 ;  /* 0x00000000000972ca */ /* 0x000fdc00000e0000 */
[----:B------:R-:W4:Y:S01]  /*00b0*/  LDCU UR9, c[0x0][UR9+0x258] ;  /* 0x00004b00090977ac */ /* 0x000f220008000800 */
[----:B------:R-:W-:-:S05]  /*00c0*/  CS2R.32 R0, SR_CgaSize ;  /* 0x0000000000007805 */ /* 0x000fca0000008a00 */
[----:B------:R-:W-:-:S05]  /*00d0*/  IMAD R0, R0, -0xa0, RZ ;  /* 0xffffff6000007824 */ /* 0x000fca00078e02ff */
[----:B------:R-:W-:-:S14]  /*00e0*/  R2UR UR12, R0 ;  /* 0x00000000000c72ca */ /* 0x000fdc00000e0000 */
[----:B------:R-:W2:Y:S01]  /*00f0*/  LDCU UR12, c[0x0][UR12+0x254] ;  /* 0x00004a800c0c77ac */ /* 0x000ea20008000800 */
[C---:B0-----:R-:W-:Y:S02]  /*0100*/  IMAD R0, R3.reuse, UR13, R2 ;  /* 0x0000000d03007c24 */ /* 0x041fe4000f8e0202 */
[----:B---3--:R-:W-:-:S03]  /*0110*/  IMAD R3, R3, UR14, RZ ;  /* 0x0000000e03037c24 */ /* 0x008fc6000f8e02ff */
[----:B-1----:R-:W-:-:S13]  /*0120*/  ISETP.GE.AND P0, PT, R0, UR16, PT ;  /* 0x0000001000007c0c */ /* 0x002fda000bf06270 */
[----:B--2-4-:R-:W-:Y:S05]  /*0130*/  @P0 BRA `(.L_x_3) ;  /* 0x0000000400040947 */ /* 0x014fea0003800000 */
[----:B------:R-:W0:Y:S01]  /*0140*/  I2F.U32.RP R9, R3 ;  /* 0x0000000300097306 */ /* 0x000e220000209000 */
[C---:B------:R-:W-:Y:S01]  /*0150*/  IADD3 R6, PT, PT, R3.reuse, R0, RZ ;  /* 0x0000000003067210 */ /* 0x040fe20007ffe0ff */
[----:B------:R-:W-:Y:S01]  /*0160*/  IMAD.MOV R11, RZ, RZ, -R3 ;  /* 0x000000ffff0b7224 */ /* 0x000fe200078e0a03 */
[----:B------:R-:W-:Y:S01]  /*0170*/  ISETP.NE.U32.AND P2, PT, R3, RZ, PT ;  /* 0x000000ff0300720c */ /* 0x000fe20003f45070 */
[----:B------:R-:W-:Y:S01]  /*0180*/  BSSY.RECONVERGENT B1, `(.L_x_4) ;  /* 0x0000028000017945 */ /* 0x000fe20003800200 */
[C---:B------:R-:W-:Y:S02]  /*0190*/  ISETP.GE.AND P0, PT, R6.reuse, UR16, PT ;  /* 0x0000001006007c0c */ /* 0x040fe4000bf06270 */
[----:B------:R-:W-:Y:S02]  /*01a0*/  VIMNMX R7, PT, PT, R6, UR16, !PT ;  /* 0x0000001006077c48 */ /* 0x000fe4000ffe0100 */
[----:B------:R-:W-:-:S04]  /*01b0*/  SEL R8, RZ, 0x1, P0 ;  /* 0x00000001ff087807 */ /* 0x000fc80000000000 */
[----:B------:R-:W-:Y:S01]  /*01c0*/  IADD3 R6, PT, PT, R7, -R6, -R8 ;  /* 0x8000000607067210 */ /* 0x000fe20007ffe808 */
[----:B0-----:R-:W0:Y:S02]  /*01d0*/  MUFU.RCP R9, R9 ;  /* 0x0000000900097308 */ /* 0x001e240000001000 */
[----:B0-----:R-:W-:-:S06]  /*01e0*/  VIADD R4, R9, 0xffffffe ;  /* 0x0ffffffe09047836 */ /* 0x001fcc0000000000 */
[----:B------:R0:W1:Y:S02]  /*01f0*/  F2I.FTZ.U32.TRUNC.NTZ R5, R4 ;  /* 0x0000000400057305 */ /* 0x000064000021f000 */
[----:B0-----:R-:W-:Y:S02]  /*0200*/  IMAD.MOV.U32 R4, RZ, RZ, RZ ;  /* 0x000000ffff047224 */ /* 0x001fe400078e00ff */
[----:B-1----:R-:W-:-:S04]  /*0210*/  IMAD R11, R11, R5, RZ ;  /* 0x000000050b0b7224 */ /* 0x002fc800078e02ff */
[----:B------:R-:W-:-:S06]  /*0220*/  IMAD.HI.U32 R5, R5, R11, R4 ;  /* 0x0000000b05057227 */ /* 0x000fcc00078e0004 */
[----:B------:R-:W-:-:S05]  /*0230*/  IMAD.HI.U32 R7, R5, R6, RZ ;  /* 0x0000000605077227 */ /* 0x000fca00078e00ff */
[----:B------:R-:W-:-:S05]  /*0240*/  IADD3 R4, PT, PT, -R7, RZ, RZ ;  /* 0x000000ff07047210 */ /* 0x000fca0007ffe1ff */
[----:B------:R-:W-:Y:S02]  /*0250*/  IMAD R6, R3, R4, R6 ;  /* 0x0000000403067224 */ /* 0x000fe400078e0206 */
[----:B------:R-:W0:Y:S03]  /*0260*/  LDC.64 R4, c[0x0][0x380] ;  /* 0x0000e000ff047b82 */ /* 0x000e260000000a00 */
[----:B------:R-:W-:-:S13]  /*0270*/  ISETP.GE.U32.AND P0, PT, R6, R3, PT ;  /* 0x000000030600720c */ /* 0x000fda0003f06070 */
[----:B------:R-:W-:Y:S01]  /*0280*/  @P0 IMAD.IADD R6, R6, 0x1, -R3 ;  /* 0x0000000106060824 */ /* 0x000fe200078e0a03 */
[----:B------:R-:W-:-:S04]  /*0290*/  @P0 IADD3 R7, PT, PT, R7, 0x1, RZ ;  /* 0x0000000107070810 */ /* 0x000fc80007ffe0ff */
[----:B------:R-:W-:-:S13]  /*02a0*/  ISETP.GE.U32.AND P1, PT, R6, R3, PT ;  /* 0x000000030600720c */ /* 0x000fda0003f26070 */
[----:B------:R-:W-:Y:S01]  /*02b0*/  @P1 VIADD R7, R7, 0x1 ;  /* 0x0000000107071836 */ /* 0x000fe20000000000 */
[----:B------:R-:W-:-:S04]  /*02c0*/  @!P2 LOP3.LUT R7, RZ, R3, RZ, 0x33, !PT ;  /* 0x00000003ff07a212 */ /* 0x000fc800078e33ff */
[----:B------:R-:W-:-:S04]  /*02d0*/  IADD3 R7, PT, PT, R8, R7, RZ ;  /* 0x0000000708077210 */ /* 0x000fc80007ffe0ff */
[C---:B------:R-:W-:Y:S02]  /*02e0*/  LOP3.LUT R6, R7.reuse, 0x3, RZ, 0xc0, !PT ;  /* 0x0000000307067812 */ /* 0x040fe400078ec0ff */
[----:B------:R-:W-:Y:S02]  /*02f0*/  ISETP.GE.U32.AND P1, PT, R7, 0x3, PT ;  /* 0x000000030700780c */ /* 0x000fe40003f26070 */
[----:B------:R-:W-:Y:S01]  /*0300*/  ISETP.NE.AND P0, PT, R6, 0x3, PT ;  /* 0x000000030600780c */ /* 0x000fe20003f05270 */
[----:B------:R-:W-:-:S12]  /*0310*/  IMAD.MOV.U32 R6, RZ, RZ, R0 ;  /* 0x000000ffff067224 */ /* 0x000fd800078e0000 */
[----:B0-----:R-:W-:Y:S05]  /*0320*/  @!P0 BRA `(.L_x_5) ;  /* 0x0000000000348947 */ /* 0x001fea0003800000 */
[----:B------:R-:W0:Y:S01]  /*0330*/  LDC.64 R10, c[0x0][0x380] ;  /* 0x0000e000ff0a7b82 */ /* 0x000e220000000a00 */
[----:B------:R-:W-:-:S04]  /*0340*/  IADD3 R6, PT, PT, R7, 0x1, RZ ;  /* 0x0000000107067810 */ /* 0x000fc80007ffe0ff */
[----:B------:R-:W-:Y:S01]  /*0350*/  LOP3.LUT R7, R6, 0x3, RZ, 0xc0, !PT ;  /* 0x0000000306077812 */ /* 0x000fe200078ec0ff */
[----:B------:R-:W-:-:S03]  /*0360*/  IMAD.MOV.U32 R6, RZ, RZ, R0 ;  /* 0x000000ffff067224 */ /* 0x000fc600078e0000 */
[----:B------:R-:W-:-:S07]  /*0370*/  IADD3 R7, PT, PT, -R7, RZ, RZ ;  /* 0x000000ff07077210 */ /* 0x000fce0007ffe1ff */
.L_x_6:
[----:B01----:R-:W-:-:S05]  /*0380*/  IMAD.WIDE R8, R6, 0x4, R10 ;  /* 0x0000000406087825 */ /* 0x003fca00078e020a */
[----:B------:R-:W2:Y:S01]  /*0390*/  LDG.E R12, desc[UR10][R8.64] ;  /* 0x0000000a080c7981 */ /* 0x000ea2000c1e1900 */
[----:B------:R-:W-:Y:S01]  /*03a0*/  VIADD R7, R7, 0x1 ;  /* 0x0000000107077836 */ /* 0x000fe20000000000 */
[----:B------:R-:W-:-:S04]  /*03b0*/  IADD3 R6, PT, PT, R3, R6, RZ ;  /* 0x0000000603067210 */ /* 0x000fc80007ffe0ff */
[----:B------:R-:W-:Y:S01]  /*03c0*/  ISETP.NE.AND P0, PT, R7, RZ, PT ;  /* 0x000000ff0700720c */ /* 0x000fe20003f05270 */
[----:B--2---:R-:W-:-:S05]  /*03d0*/  FADD R13, R12, R12 ;  /* 0x0000000c0c0d7221 */ /* 0x004fca0000000000 */
[----:B------:R1:W-:Y:S07]  /*03e0*/  STG.E desc[UR10][R8.64], R13 ;  /* 0x0000000d08007986 */ /* 0x0003ee000c10190a */
[----:B------:R-:W-:Y:S05]  /*03f0*/  @P0 BRA `(.L_x_6) ;  /* 0xfffffffc00e00947 */ /* 0x000fea000383ffff */
.L_x_5:
[----:B------:R-:W-:Y:S05]  /*0400*/  BSYNC.RECONVERGENT B1 ;  /* 0x0000000000017941 */ /* 0x000fea0003800200 */
.L_x_4:
[----:B------:R-:W-:Y:S05]  /*0410*/  @!P1 BRA `(.L_x_3) ;  /* 0x00000000004c9947 */ /* 0x000fea0003800000 */
.L_x_7:
[----:B0-----:R-:W-:-:S05]  /*0420*/  IMAD.WIDE R14, R6, 0x4, R4 ;  /* 0x00000004060e7825 */ /* 0x001fca00078e0204 */
[----:B------:R-:W2:Y:S01]  /*0430*/  LDG.E R7, desc[UR10][R14.64] ;  /* 0x0000000a0e077981 */ /* 0x000ea2000c1e1900 */
[----:B-1----:R-:W-:-:S04]  /*0440*/  IMAD.WIDE R8, R3, 0x4, R14 ;  /* 0x0000000403087825 */ /* 0x002fc800078e020e */
[----:B--2---:R-:W-:-:S05]  /*0450*/  FADD R7, R7, R7 ;  /* 0x0000000707077221 */ /* 0x004fca0000000000 */
[----:B------:R0:W-:Y:S04]  /*0460*/  STG.E desc[UR10][R14.64], R7 ;  /* 0x000000070e007986 */ /* 0x0001e8000c10190a */
[----:B------:R-:W2:Y:S02]  /*0470*/  LDG.E R10, desc[UR10][R8.64] ;  /* 0x0000000a080a7981 */ /* 0x000ea4000c1e1900 */
[----:B--2---:R-:W-:Y:S01]  /*0480*/  FADD R17, R10, R10 ;  /* 0x0000000a0a117221 */ /* 0x004fe20000000000 */
[----:B------:R-:W-:-:S04]  /*0490*/  IMAD.WIDE R10, R3, 0x4, R8 ;  /* 0x00000004030a7825 */ /* 0x000fc800078e0208 */
[----:B------:R0:W-:Y:S04]  /*04a0*/  STG.E desc[UR10][R8.64], R17 ;  /* 0x0000001108007986 */ /* 0x0001e8000c10190a */
[----:B------:R-:W2:Y:S02]  /*04b0*/  LDG.E R12, desc[UR10][R10.64] ;  /* 0x0000000a0a0c7981 */ /* 0x000ea4000c1e1900 */
[----:B--2---:R-:W-:Y:S01]  /*04c0*/  FADD R19, R12, R12 ;  /* 0x0000000c0c137221 */ /* 0x004fe20000000000 */
[----:B------:R-:W-:-:S04]  /*04d0*/  IMAD.WIDE R12, R3, 0x4, R10 ;  /* 0x00000004030c7825 */ /* 0x000fc800078e020a */
[----:B------:R0:W-:Y:S04]  /*04e0*/  STG.E desc[UR10][R10.64], R19 ;  /* 0x000000130a007986 */ /* 0x0001e8000c10190a */
[----:B------:R-:W2:Y:S01]  /*04f0*/  LDG.E R16, desc[UR10][R12.64] ;  /* 0x0000000a0c107981 */ /* 0x000ea2000c1e1900 */
[----:B------:R-:W-:-:S05]  /*0500*/  IMAD R6, R3, 0x4, R6 ;  /* 0x0000000403067824 */ /* 0x000fca00078e0206 */
[----:B------:R-:W-:Y:S01]  /*0510*/  ISETP.GE.AND P0, PT, R6, UR16, PT ;  /* 0x0000001006007c0c */ /* 0x000fe2000bf06270 */
[----:B--2---:R-:W-:-:S05]  /*0520*/  FADD R21, R16, R16 ;  /* 0x0000001010157221 */ /* 0x004fca0000000000 */
[----:B------:R0:W-:Y:S07]  /*0530*/  STG.E desc[UR10][R12.64], R21 ;  /* 0x000000150c007986 */ /* 0x0001ee000c10190a */
[----:B------:R-:W-:Y:S05]  /*0540*/  @!P0 BRA `(.L_x_7) ;  /* 0xfffffffc00b48947 */ /* 0x000fea000383ffff */
.L_x_3:
[----:B------:R-:W-:Y:S05]  /*0550*/  BSYNC.RECONVERGENT B0 ;  /* 0x0000000000007941 */ /* 0x000fea0003800200 */
.L_x_2:
[----:B------:R-:W-:-:S04]  /*0560*/  UISETP.NE.U32.AND UP0, UPT, UR9, URZ, UPT ;  /* 0x000000ff0900728c */ /* 0x000fc8000bf05070 */
[----:B------:R-:W-:-:S09]  /*0570*/  UISETP.NE.AND.EX UP0, UPT, UR12, URZ, UPT, UP0 ;  /* 0x000000ff0c00728c */ /* 0x000fd2000bf05300 */
[----:B------:R-:W-:Y:S05]  /*0580*/  BRA.U UP0, `(.L_x_8) ;  /* 0x0000000100047547 */ /* 0x000fea000b800000 */
[----:B------:R-:W-:Y:S05]  /*0590*/  BPT.TRAP 0x1 ;  /* 0x000000040000795c */ /* 0x000fea0000300000 */
.L_x_8:
[----:B------:R-:W2:Y:S01]  /*05a0*/  S2R R5, SR_TID.Y ;  /* 0x0000000000057919 */ /* 0x000ea20000002200 */
[----:B------:R-:W-:Y:S01]  /*05b0*/  BAR.SYNC.DEFER_BLOCKING 0x0 ;  /* 0x0000000000007b1d */ /* 0x000fe20000010000 */
[----:B------:R-:W-:-:S05]  /*05c0*/  ISETP.GE.AND P0, PT, R0, UR16, PT ;  /* 0x0000001000007c0c */ /* 0x000fca000bf06270 */
[----:B0-----:R-:W0:Y:S01]  /*05d0*/  S2R R7, SR_TID.Z ;  /* 0x0000000000077919 */ /* 0x001e220000002300 */
[----:B--2---:R-:W-:-:S04]  /*05e0*/  IADD3 R2, PT, PT, R2, R5, RZ ;  /* 0x0000000502027210 */ /* 0x004fc80007ffe0ff */
[----:B0-----:R-:W-:-:S13]  /*05f0*/  LOP3.LUT P1, RZ, R2, R7, RZ, 0xfc, !PT ;  /* 0x0000000702ff7212 */ /* 0x001fda000782fcff */
[----:B------:R-:W-:Y:S05]  /*0600*/  @P1 BRA `(.L_x_9) ;  /* 0x0000000000881947 */ /* 0x000fea0003800000 */
[----:B------:R-:W0:Y:S01]  /*0610*/  S2UR UR4, SR_CTAID.Y ;  /* 0x00000000000479c3 */ /* 0x000e220000002600 */
[----:B------:R-:W2:Y:S01]  /*0620*/  S2R R5, SR_LANEID ;  /* 0x0000000000057919 */ /* 0x000ea20000000000 */
[----:B------:R-:W3:Y:S01]  /*0630*/  LDCU UR5, c[0x0][0x374] ;  /* 0x00006e80ff0577ac */ /* 0x000ee20008000800 */
[----:B------:R-:W-:Y:S01]  /*0640*/  IMAD.U32 R4, RZ, RZ, UR9 ;  /* 0x00000009ff047e24 */ /* 0x000fe2000f8e00ff */
[----:B------:R-:W4:Y:S04]  /*0650*/  LDCU UR6, c[0x0][0x378] ;  /* 0x00006f00ff0677ac */ /* 0x000f280008000800 */
[----:B------:R-:W5:Y:S01]  /*0660*/  S2UR UR7, SR_CTAID.Z ;  /* 0x00000000000779c3 */ /* 0x000f620000002700 */
[----:B------:R-:W-:Y:S01]  /*0670*/  VOTEU.ANY UR15, UPT, PT ;  /* 0x00000000000f7886 */ /* 0x000fe200038e0100 */
[----:B------:R-:W-:Y:S01]  /*0680*/  UIADD3 UR8, UPT, UPT, URZ, -UR14, URZ ;  /* 0x8000000eff087290 */ /* 0x000fe2000fffe0ff */
[----:B------:R-:W2:Y:S08]  /*0690*/  FLO.U32 R6, UR15 ;  /* 0x0000000f00067d00 */ /* 0x000eb000080e0000 */
[----:B------:R-:W1:Y:S01]  /*06a0*/  POPC R2, UR15 ;  /* 0x0000000f00027d09 */ /* 0x000e620008000000 */
[----:B---3--:R-:W-:-:S02]  /*06b0*/  UIMAD UR5, UR8, UR5, URZ ;  /* 0x00000005080572a4 */ /* 0x008fc4000f8e02ff */
[----:B0-----:R-:W-:Y:S02]  /*06c0*/  UIADD3 UR4, UPT, UPT, UR13, UR4, URZ ;  /* 0x000000040d047290 */ /* 0x001fe4000fffe0ff */
[----:B-----5:R-:W-:Y:S01]  /*06d0*/  UIADD3 UR7, UPT, UPT, -UR7, URZ, URZ ;  /* 0x000000ff07077290 */ /* 0x020fe2000fffe1ff */
[----:B--2---:R-:W-:Y:S02]  /*06e0*/  ISETP.EQ.U32.AND P1, PT, R6, R5, PT ;  /* 0x000000050600720c */ /* 0x004fe40003f22070 */
[----:B------:R-:W-:Y:S01]  /*06f0*/  MOV R5, UR12 ;  /* 0x0000000c00057c02 */ /* 0x000fe20008000f00 */
[----:B------:R-:W-:Y:S02]  /*0700*/  UISETP.NE.AND UP0, UPT, UR4, UR7, UPT ;  /* 0x000000070400728c */ /* 0x000fe4000bf05270 */
[----:B----4-:R-:W-:-:S04]  /*0710*/  UIMAD UR4, UR6, UR5, -0x7fffffff ;  /* 0x80000001060474a4 */ /* 0x010fc8000f8e0205 */
[----:B------:R-:W-:-:S06]  /*0720*/  USEL UR4, UR4, 0x1, !UP0 ;  /* 0x0000000104047887 */ /* 0x000fcc000c000000 */
[----:B-1----:R-:W-:Y:S01]  /*0730*/  IMAD R7, R2, UR4, RZ ;  /* 0x0000000402077c24 */ /* 0x002fe2000f8e02ff */
[----:B------:R-:W-:Y:S06]  /*0740*/  @P1 MEMBAR.ALL.GPU ;  /* 0x0000000000001992 */ /* 0x000fec000000a000 */
[----:B------:R-:W-:-:S00]  /*0750*/  @P1 ERRBAR ;  /* 0x00000000000019ab */ /* 0x000fc00000000000 */
[----:B------:R-:W-:Y:S06]  /*0760*/  @P1 CGAERRBAR ;  /* 0x00000000000015ab */ /* 0x000fec0000000000 */
[----:B------:R-:W2:Y:S01]  /*0770*/  @P1 ATOM.E.ADD.STRONG.GPU PT, R7, desc[UR10][R4.64+0x4], R7 ;  /* 0x800004070407198a */ /* 0x000ea200081ef10a */
[----:B------:R-:W0:Y:S02]  /*0780*/  S2R R8, SR_LTMASK ;  /* 0x0000000000087919 */ /* 0x000e240000003900 */
[----:B0-----:R-:W-:-:S04]  /*0790*/  LOP3.LUT R8, R8, UR15, RZ, 0xc0, !PT ;  /* 0x0000000f08087c12 */ /* 0x001fc8000f8ec0ff */
[----:B------:R-:W0:Y:S01]  /*07a0*/  POPC R9, R8 ;  /* 0x0000000800097309 */ /* 0x000e220000000000 */
[----:B--2---:R-:W0:Y:S02]  /*07b0*/  SHFL.IDX PT, R2, R7, R6, 0x1f ;  /* 0x00001f0607027589 */ /* 0x004e2400000e0000 */
[----:B0-----:R-:W-:-:S07]  /*07c0*/  IMAD R2, R9, UR4, R2 ;  /* 0x0000000409027c24 */ /* 0x001fce000f8e0202 */
.L_x_10:
[----:B------:R-:W2:Y:S04]  /*07d0*/  LD.E.STRONG.GPU R7, desc[UR10][R4.64+0x4] ;  /* 0x0000040a04077980 */ /* 0x000ea8000c10f900 */
[----:B--2---:R-:W-:Y:S01]  /*07e0*/  CCTL.IVALL ;  /* 0x00000000ff00798f */ /* 0x004fe20002000000 */
[----:B------:R-:W-:Y:S05]  /*07f0*/  YIELD ;  /* 0x0000000000007946 */ /* 0x000fea0003800000 */
[----:B------:R-:W-:-:S04]  /*0800*/  LOP3.LUT R7, R7, R2, RZ, 0x3c, !PT ;  /* 0x0000000207077212 */ /* 0x000fc800078e3cff */
[----:B------:R-:W-:-:S13]  /*0810*/  ISETP.GT.AND P1, PT, R7, -0x1, PT ;  /* 0xffffffff0700780c */ /* 0x000fda0003f24270 */
[----:B------:R-:W-:Y:S05]  /*0820*/  @P1 BRA `(.L_x_10) ;  /* 0xfffffffc00e81947 */ /* 0x000fea000383ffff */
.L_x_9:
[----:B------:R-:W-:Y:S05]  /*0830*/  WARPSYNC.ALL ;  /* 0x0000000000007948 */ /* 0x000fea0003800000 */
[----:B------:R-:W-:Y:S06]  /*0840*/  BAR.SYNC.DEFER_BLOCKING 0x0 ;  /* 0x0000000000007b1d */ /* 0x000fec0000010000 */
[----:B------:R-:W-:Y:S05]  /*0850*/  @P0 EXIT ;  /* 0x000000000000094d */ /* 0x000fea0003800000 */
[----:B-1----:R-:W0:Y:S01]  /*0860*/  I2F.U32.RP R8, R3 ;  /* 0x0000000300087306 */ /* 0x002e220000209000 */
[C---:B------:R-:W-:Y:S01]  /*0870*/  IMAD.IADD R2, R3.reuse, 0x1, R0 ;  /* 0x0000000103027824 */ /* 0x040fe200078e0200 */
[----:B------:R-:W-:Y:S01]  /*0880*/  IADD3 R9, PT, PT, RZ, -R3, RZ ;  /* 0x80000003ff097210 */ /* 0x000fe20007ffe0ff */
[----:B------:R-:W-:Y:S01]  /*0890*/  BSSY.RECONVERGENT B0, `(.L_x_11) ;  /* 0x0000027000007945 */ /* 0x000fe20003800200 */
[----:B------:R-:W-:Y:S02]  /*08a0*/  ISETP.NE.U32.AND P2, PT, R3, RZ, PT ;  /* 0x000000ff0300720c */ /* 0x000fe40003f45070 */
[C---:B------:R-:W-:Y:S02]  /*08b0*/  ISETP.GE.AND P0, PT, R2.reuse, UR16, PT ;  /* 0x0000001002007c0c */ /* 0x040fe4000bf06270 */
[----:B------:R-:W-:Y:S02]  /*08c0*/  VIMNMX R7, PT, PT, R2, UR16, !PT ;  /* 0x0000001002077c48 */ /* 0x000fe4000ffe0100 */
[----:B------:R-:W-:-:S04]  /*08d0*/  SEL R6, RZ, 0x1, P0 ;  /* 0x00000001ff067807 */ /* 0x000fc80000000000 */
[----:B------:R-:W-:Y:S01]  /*08e0*/  IADD3 R2, PT, PT, R7, -R2, -R6 ;  /* 0x8000000207027210 */ /* 0x000fe20007ffe806 */
[----:B0-----:R-:W0:Y:S02]  /*08f0*/  MUFU.RCP R8, R8 ;  /* 0x0000000800087308 */ /* 0x001e240000001000 */
[----:B0-----:R-:W-:-:S06]  /*0900*/  VIADD R4, R8, 0xffffffe ;  /* 0x0ffffffe08047836 */ /* 0x001fcc0000000000 */
[----:B------:R0:W1:Y:S02]  /*0910*/  F2I.FTZ.U32.TRUNC.NTZ R5, R4 ;  /* 0x0000000400057305 */ /* 0x000064000021f000 */
[----:B0-----:R-:W-:Y:S02]  /*0920*/  HFMA2 R4, -RZ, RZ, 0, 0 ;  /* 0x00000000ff047431 */ /* 0x001fe400000001ff */
[----:B-1----:R-:W-:-:S04]  /*0930*/  IMAD R9, R9, R5, RZ ;  /* 0x0000000509097224 */ /* 0x002fc800078e02ff */
[----:B------:R-:W-:-:S06]  /*0940*/  IMAD.HI.U32 R9, R5, R9, R4 ;  /* 0x0000000905097227 */ /* 0x000fcc00078e0004 */
[----:B------:R-:W-:-:S04]  /*0950*/  IMAD.HI.U32 R9, R9, R2, RZ ;  /* 0x0000000209097227 */ /* 0x000fc800078e00ff */
[----:B------:R-:W-:-:S04]  /*0960*/  IMAD.MOV R4, RZ, RZ, -R9 ;  /* 0x000000ffff047224 */ /* 0x000fc800078e0a09 */
[----:B------:R-:W-:Y:S02]  /*0970*/  IMAD R2, R3, R4, R2 ;  /* 0x0000000403027224 */ /* 0x000fe400078e0202 */
[----:B------:R-:W0:Y:S03]  /*0980*/  LDC.64 R4, c[0x0][0x380] ;  /* 0x0000e000ff047b82 */ /* 0x000e260000000a00 */
[----:B------:R-:W-:-:S13]  /*0990*/  ISETP.GE.U32.AND P0, PT, R2, R3, PT ;  /* 0x000000030200720c */ /* 0x000fda0003f06070 */
[----:B------:R-:W-:Y:S01]  /*09a0*/  @P0 IADD3 R2, PT, PT, -R3, R2, RZ ;  /* 0x0000000203020210 */ /* 0x000fe20007ffe1ff */
[----:B------:R-:W-:-:S03]  /*09b0*/  @P0 VIADD R9, R9, 0x1 ;  /* 0x0000000109090836 */ /* 0x000fc60000000000 */
[----:B------:R-:W-:-:S13]  /*09c0*/  ISETP.GE.U32.AND P1, PT, R2, R3, PT ;  /* 0x000000030200720c */ /* 0x000fda0003f26070 */
[----:B------:R-:W-:Y:S02]  /*09d0*/  @P1 IADD3 R9, PT, PT, R9, 0x1, RZ ;  /* 0x0000000109091810 */ /* 0x000fe40007ffe0ff */
[----:B------:R-:W-:-:S05]  /*09e0*/  @!P2 LOP3.LUT R9, RZ, R3, RZ, 0x33, !PT ;  /* 0x00000003ff09a212 */ /* 0x000fca00078e33ff */
[----:B------:R-:W-:-:S05]  /*09f0*/  IMAD.IADD R2, R6, 0x1, R9 ;  /* 0x0000000106027824 */ /* 0x000fca00078e0209 */
[C---:B------:R-:W-:Y:S02]  /*0a00*/  LOP3.LUT R6, R2.reuse, 0x3, RZ, 0xc0, !PT ;  /* 0x0000000302067812 */ /* 0x040fe400078ec0ff */
[----:B------:R-:W-:Y:S02]  /*0a10*/  ISETP.GE.U32.AND P1, PT, R2, 0x3, PT ;  /* 0x000000030200780c */ /* 0x000fe40003f26070 */
[----:B------:R-:W-:-:S13]  /*0a20*/  ISETP.NE.AND P0, PT, R6, 0x3, PT ;  /* 0x000000030600780c */ /* 0x000fda0003f05270 */
[----:B0-----:R-:W-:Y:S05]  /*0a30*/  @!P0 BRA `(.L_x_12) ;  /* 0x0000000000308947 */ /* 0x001fea0003800000 */
[----:B------:R-:W0:Y:S01]  /*0a40*/  LDC.64 R8, c[0x0][0x380] ;  /* 0x0000e000ff087b82 */ /* 0x000e220000000a00 */
[----:B------:R-:W-:-:S04]  /*0a50*/  IADD3 R2, PT, PT, R2, 0x1, RZ ;  /* 0x0000000102027810 */ /* 0x000fc80007ffe0ff */
[----:B------:R-:W-:-:S05]  /*0a60*/  LOP3.LUT R2, R2, 0x3, RZ, 0xc0, !PT ;  /* 0x0000000302027812 */ /* 0x000fca00078ec0ff */
[----:B------:R-:W-:-:S07]  /*0a70*/  IMAD.MOV R2, RZ, RZ, -R2 ;  /* 0x000000ffff027224 */ /* 0x000fce00078e0a02 */
.L_x_13:
[----:B01----:R-:W-:-:S05]  /*0a80*/  IMAD.WIDE R6, R0, 0x4, R8 ;  /* 0x0000000400067825 */ /* 0x003fca00078e0208 */
[----:B------:R-:W2:Y:S01]  /*0a90*/  LDG.E R10, desc[UR10][R6.64] ;  /* 0x0000000a060a7981 */ /* 0x000ea2000c1e1900 */
[----:B------:R-:W-:Y:S01]  /*0aa0*/  IADD3 R2, PT, PT, R2, 0x1, RZ ;  /* 0x0000000102027810 */ /* 0x000fe20007ffe0ff */
[----:B------:R-:W-:-:S03]  /*0ab0*/  IMAD.IADD R0, R3, 0x1, R0 ;  /* 0x0000000103007824 */ /* 0x000fc600078e0200 */
[----:B------:R-:W-:Y:S01]  /*0ac0*/  ISETP.NE.AND P0, PT, R2, RZ, PT ;  /* 0x000000ff0200720c */ /* 0x000fe20003f05270 */
[----:B--2---:R-:W-:-:S05]  /*0ad0*/  FADD R11, R10, 1 ;  /* 0x3f8000000a0b7421 */ /* 0x004fca0000000000 */
[----:B------:R1:W-:Y:S07]  /*0ae0*/  STG.E desc[UR10][R6.64], R11 ;  /* 0x0000000b06007986 */ /* 0x0003ee000c10190a */
[----:B------:R-:W-:Y:S05]  /*0af0*/  @P0 BRA `(.L_x_13) ;  /* 0xfffffffc00e00947 */ /* 0x000fea000383ffff */
.L_x_12:
[----:B------:R-:W-:Y:S05]  /*0b00*/  BSYNC.RECONVERGENT B0 ;  /* 0x0000000000007941 */ /* 0x000fea0003800200 */
.L_x_11:
[----:B------:R-:W-:Y:S05]  /*0b10*/  @!P1 EXIT ;  /* 0x000000000000994d */ /* 0x000fea0003800000 */
.L_x_14:
[----:B0-----:R-:W-:-:S05]  /*0b20*/  IMAD.WIDE R12, R0, 0x4, R4 ;  /* 0x00000004000c7825 */ /* 0x001fca00078e0204 */
[----:B------:R-:W2:Y:S01]  /*0b30*/  LDG.E R2, desc[UR10][R12.64] ;  /* 0x0000000a0c027981 */ /* 0x000ea2000c1e1900 */
[----:B-1----:R-:W-:-:S04]  /*0b40*/  IMAD.WIDE R6, R3, 0x4, R12 ;  /* 0x0000000403067825 */ /* 0x002fc800078e020c */
[----:B--2---:R-:W-:-:S05]  /*0b50*/  FADD R15, R2, 1 ;  /* 0x3f800000020f7421 */ /* 0x004fca0000000000 */
[----:B------:R0:W-:Y:S04]  /*0b60*/  STG.E desc[UR10][R12.64], R15 ;  /* 0x0000000f0c007986 */ /* 0x0001e8000c10190a */
[----:B------:R-:W2:Y:S01]  /*0b70*/  LDG.E R2, desc[UR10][R6.64] ;  /* 0x0000000a06027981 */ /* 0x000ea2000c1e1900 */
[----:B------:R-:W-:-:S04]  /*0b80*/  IMAD.WIDE R8, R3, 0x4, R6 ;  /* 0x0000000403087825 */ /* 0x000fc800078e0206 */
[----:B--2---:R-:W-:-:S05]  /*0b90*/  FADD R17, R2, 1 ;  /* 0x3f80000002117421 */ /* 0x004fca0000000000 */
[----:B------:R0:W-:Y:S04]  /*0ba0*/  STG.E desc[UR10][R6.64], R17 ;  /* 0x0000001106007986 */ /* 0x0001e8000c10190a */
[----:B------:R-:W2:Y:S01]  /*0bb0*/  LDG.E R2, desc[UR10][R8.64] ;  /* 0x0000000a08027981 */ /* 0x000ea2000c1e1900 */
[----:B------:R-:W-:-:S04]  /*0bc0*/  IMAD.WIDE R10, R3, 0x4, R8 ;  /* 0x00000004030a7825 */ /* 0x000fc800078e0208 */
[----:B--2---:R-:W-:-:S05]  /*0bd0*/  FADD R19, R2, 1 ;  /* 0x3f80000002137421 */ /* 0x004fca0000000000 */
[----:B------:R0:W-:Y:S04]  /*0be0*/  STG.E desc[UR10][R8.64], R19 ;  /* 0x0000001308007986 */ /* 0x0001e8000c10190a */
[----:B------:R-:W2:Y:S01]  /*0bf0*/  LDG.E R2, desc[UR10][R10.64] ;  /* 0x0000000a0a027981 */ /* 0x000ea2000c1e1900 */
[----:B------:R-:W-:-:S04]  /*0c00*/  LEA R0, R3, R0, 0x2 ;  /* 0x0000000003007211 */ /* 0x000fc800078e10ff */
[----:B------:R-:W-:Y:S01]  /*0c10*/  ISETP.GE.AND P0, PT, R0, UR16, PT ;  /* 0x0000001000007c0c */ /* 0x000fe2000bf06270 */
[----:B--2---:R-:W-:-:S05]  /*0c20*/  FADD R21, R2, 1 ;  /* 0x3f80000002157421 */ /* 0x004fca0000000000 */
[----:B------:R0:W-:Y:S07]  /*0c30*/  STG.E desc[UR10][R10.64], R21 ;  /* 0x000000150a007986 */ /* 0x0001ee000c10190a */
[----:B------:R-:W-:Y:S05]  /*0c40*/  @!P0 BRA `(.L_x_14) ;  /* 0xfffffffc00b48947 */ /* 0x000fea000383ffff */
[----:B------:R-:W-:Y:S05]  /*0c50*/  EXIT ;  /* 0x000000000000794d */ /* 0x000fea0003800000 */
.L_x_15:
        /* <DEDUP_REMOVED lines=10> */
.L_x_18:


//--------------------- .nv.shared.reserved.0     --------------------------
	.section	.nv.shared.reserved.0,"aw",@nobits
	.weak		__nv_reservedSMEM_offset_0_alias
	.size		__nv_reservedSMEM_offset_0_alias, 0, 64
	.other		__nv_reservedSMEM_offset_0_alias,@"STO_CUDA_RESERVED_SHARED STV_DEFAULT"
__nv_reservedSMEM_offset_0_alias:
	.zero		0
	.zero		64


//--------------------- .nv.constant0._Z5step2Pfi --------------------------
	.section	.nv.constant0._Z5step2Pfi,"a",@progbits
	.sectionflags	@""
	.align	4
.nv.constant0._Z5step2Pfi:
	.zero		908


//--------------------- .nv.constant0._Z5step1Pfi --------------------------
	.section	.nv.constant0._Z5step1Pfi,"a",@progbits
	.sectionflags	@""
	.align	4
.nv.constant0._Z5step1Pfi:
	.zero		908


//--------------------- .nv.constant0._Z11coop_kernelPfi --------------------------
	.section	.nv.constant0._Z11coop_kernelPfi,"a",@progbits
	.sectionflags	@""
	.align	4
.nv.constant0._Z11coop_kernelPfi:
	.zero		908


//--------------------- SYMBOLS --------------------------

	.type		.nv.reservedSmem.offset0,@object
	.size		.nv.reservedSmem.offset0,0x4
